	.headerflags	@"EF_CUDA_TEXMODE_UNIFIED EF_CUDA_64BIT_ADDRESS EF_CUDA_SM75 EF_CUDA_VIRTUAL_SM(EF_CUDA_SM75)"
	.elftype	@"ET_EXEC"


//--------------------- .nv.info                  --------------------------
	.section	.nv.info,"",@"SHT_CUDA_INFO"
	.align	4


	//----- nvinfo : EIATTR_REGCOUNT
	.align		4
        /*0000*/ 	.byte	0x04, 0x2f
        /*0002*/ 	.short	(.L_7 - .L_6)
	.align		4
.L_6:
        /*0004*/ 	.word	index@(triton_poi_fused_cat_2)
        /*0008*/ 	.word	0x00000038


	//----- nvinfo : EIATTR_FRAME_SIZE
	.align		4
.L_7:
        /*000c*/ 	.byte	0x04, 0x11
        /*000e*/ 	.short	(.L_9 - .L_8)
	.align		4
.L_8:
        /*0010*/ 	.word	index@(triton_poi_fused_cat_2)
        /*0014*/ 	.word	0x00000000


	//----- nvinfo : EIATTR_MIN_STACK_SIZE
	.align		4
.L_9:
        /*0018*/ 	.byte	0x04, 0x12
        /*001a*/ 	.short	(.L_11 - .L_10)
	.align		4
.L_10:
        /*001c*/ 	.word	index@(triton_poi_fused_cat_2)
        /*0020*/ 	.word	0x00000000
.L_11:


//--------------------- .nv.info.triton_poi_fused_cat_2 --------------------------
	.section	.nv.info.triton_poi_fused_cat_2,"",@"SHT_CUDA_INFO"
	.sectionflags	@""
	.align	4


	//----- nvinfo : EIATTR_SW_WAR
	.align		4
        /*0000*/ 	.byte	0x04, 0x36
        /*0002*/ 	.short	(.L_13 - .L_12)
.L_12:
        /*0004*/ 	.word	0x00000001


	//----- nvinfo : EIATTR_CUDA_API_VERSION
	.align		4
.L_13:
        /*0008*/ 	.byte	0x04, 0x37
        /*000a*/ 	.short	(.L_15 - .L_14)
.L_14:
        /*000c*/ 	.word	0x00000080


	//----- nvinfo : EIATTR_PARAM_CBANK
	.align		4
.L_15:
        /*0010*/ 	.byte	0x04, 0x0a
        /*0012*/ 	.short	(.L_17 - .L_16)
	.align		4
.L_16:
        /*0014*/ 	.word	index@(.nv.constant0.triton_poi_fused_cat_2)
        /*0018*/ 	.short	0x0160
        /*001a*/ 	.short	0x0030


	//----- nvinfo : EIATTR_CBANK_PARAM_SIZE
	.align		4
.L_17:
        /*001c*/ 	.byte	0x03, 0x19
        /*001e*/ 	.short	0x0030


	//----- nvinfo : EIATTR_KPARAM_INFO
	.align		4
        /*0020*/ 	.byte	0x04, 0x17
        /*0022*/ 	.short	(.L_19 - .L_18)
.L_18:
        /*0024*/ 	.word	0x00000000
        /*0028*/ 	.short	0x0005
        /*002a*/ 	.short	0x0028
        /*002c*/ 	.byte	0x00, 0xf4, 0x21, 0x00


	//----- nvinfo : EIATTR_KPARAM_INFO
	.align		4
.L_19:
        /*0030*/ 	.byte	0x04, 0x17
        /*0032*/ 	.short	(.L_21 - .L_20)
.L_20:
        /*0034*/ 	.word	0x00000000
        /*0038*/ 	.short	0x0004
        /*003a*/ 	.short	0x0020
        /*003c*/ 	.byte	0x00, 0xf0, 0x11, 0x00


	//----- nvinfo : EIATTR_KPARAM_INFO
	.align		4
.L_21:
        /*0040*/ 	.byte	0x04, 0x17
        /*0042*/ 	.short	(.L_23 - .L_22)
.L_22:
        /*0044*/ 	.word	0x00000000
        /*0048*/ 	.short	0x0003
        /*004a*/ 	.short	0x0018
        /*004c*/ 	.byte	0x00, 0xf4, 0x21, 0x00


	//----- nvinfo : EIATTR_KPARAM_INFO
	.align		4
.L_23:
        /*0050*/ 	.byte	0x04, 0x17
        /*0052*/ 	.short	(.L_25 - .L_24)
.L_24:
        /*0054*/ 	.word	0x00000000
        /*0058*/ 	.short	0x0002
        /*005a*/ 	.short	0x0010
        /*005c*/ 	.byte	0x00, 0xf4, 0x21, 0x00


	//----- nvinfo : EIATTR_KPARAM_INFO
	.align		4
.L_25:
        /*0060*/ 	.byte	0x04, 0x17
        /*0062*/ 	.short	(.L_27 - .L_26)
.L_26:
        /*0064*/ 	.word	0x00000000
        /*0068*/ 	.short	0x0001
        /*006a*/ 	.short	0x0008
        /*006c*/ 	.byte	0x00, 0xf4, 0x21, 0x00


	//----- nvinfo : EIATTR_KPARAM_INFO
	.align		4
.L_27:
        /*0070*/ 	.byte	0x04, 0x17
        /*0072*/ 	.short	(.L_29 - .L_28)
.L_28:
        /*0074*/ 	.word	0x00000000
        /*0078*/ 	.short	0x0000
        /*007a*/ 	.short	0x0000
        /*007c*/ 	.byte	0x00, 0xf4, 0x21, 0x00


	//----- nvinfo : EIATTR_MAXREG_COUNT
	.align		4
.L_29:
        /*0080*/ 	.byte	0x03, 0x1b
        /*0082*/ 	.short	0x00ff


	//----- nvinfo : EIATTR_EXTERNS
	.align		4
        /*0084*/ 	.byte	0x04, 0x0f
        /*0086*/ 	.short	(.L_31 - .L_30)


	//   ....[0]....
	.align		4
.L_30:
        /*0088*/ 	.word	index@(__assertfail)


	//----- nvinfo : EIATTR_SYSCALL_OFFSETS
	.align		4
.L_31:
        /*008c*/ 	.byte	0x04, 0x46
        /*008e*/ 	.short	(.L_33 - .L_32)


	//   ....[0]....
.L_32:
        /*0090*/ 	.word	0x000003b0


	//   ....[1]....
        /*0094*/ 	.word	0x000006f0


	//----- nvinfo : EIATTR_EXIT_INSTR_OFFSETS
	.align		4
.L_33:
        /*0098*/ 	.byte	0x04, 0x1c
        /*009a*/ 	.short	(.L_35 - .L_34)


	//   ....[0]....
.L_34:
        /*009c*/ 	.word	0x00000ef0


	//   ....[1]....
        /*00a0*/ 	.word	0x00000f10


	//----- nvinfo : EIATTR_REQNTID
	.align		4
.L_35:
        /*00a4*/ 	.byte	0x04, 0x10
        /*00a6*/ 	.short	(.L_37 - .L_36)
.L_36:
        /*00a8*/ 	.word	0x00000080
        /*00ac*/ 	.word	0x00000001
        /*00b0*/ 	.word	0x00000001


	//----- nvinfo : EIATTR_CRS_STACK_SIZE
	.align		4
.L_37:
        /*00b4*/ 	.byte	0x04, 0x1e
        /*00b6*/ 	.short	(.L_39 - .L_38)
.L_38:
        /*00b8*/ 	.word	0x00000000
.L_39:


//--------------------- .nv.callgraph             --------------------------
	.section	.nv.callgraph,"",@"SHT_CUDA_CALLGRAPH"
	.align	4
	.sectionentsize	8
	.align		4
        /*0000*/ 	.word	0x00000000
	.align		4
        /*0004*/ 	.word	0xffffffff
	.align		4
        /*0008*/ 	.word	index@(triton_poi_fused_cat_2)
	.align		4
        /*000c*/ 	.word	index@(__assertfail)
	.align		4
        /*0010*/ 	.word	0x00000000
	.align		4
        /*0014*/ 	.word	0xfffffffe
	.align		4
        /*0018*/ 	.word	0x00000000
	.align		4
        /*001c*/ 	.word	0xfffffffd
	.align		4
        /*0020*/ 	.word	0x00000000
	.align		4
        /*0024*/ 	.word	0xfffffffc


//--------------------- .nv.rel.action            --------------------------
	.section	.nv.rel.action,"",@"SHT_CUDA_RELOCINFO"
	.align	8
	.sectionentsize	8
        /*0000*/ 	.byte	0x73, 0x00, 0x00, 0x00, 0x00, 0x00, 0x00, 0x00, 0x00, 0x00, 0x00, 0x11, 0x25, 0x00, 0x05, 0x36


//--------------------- .nv.constant4             --------------------------
	.section	.nv.constant4,"a",@progbits
	.align	8
	.align		8
.nv.constant4:
        /*0000*/ 	.dword	__assertfail
	.align		8
        /*0008*/ 	.dword	assertFunc_1
	.align		8
        /*0010*/ 	.dword	assertFile_1
	.align		8
        /*0018*/ 	.dword	assertMessage_1
	.align		8
        /*0020*/ 	.dword	assertFunc_0
	.align		8
        /*0028*/ 	.dword	assertFile_0
	.align		8
        /*0030*/ 	.dword	assertMessage_0


//--------------------- .nv.constant0.triton_poi_fused_cat_2 --------------------------
	.section	.nv.constant0.triton_poi_fused_cat_2,"a",@progbits
	.sectionflags	@""
	.align	4
.nv.constant0.triton_poi_fused_cat_2:
	.zero		400


//--------------------- .text.triton_poi_fused_cat_2 --------------------------
	.section	.text.triton_poi_fused_cat_2,"ax",@progbits
	.sectionflags	@"SHF_BARRIERS=1"
	.sectioninfo	@"SHI_REGISTERS=56"
	.align	128
        .global         triton_poi_fused_cat_2
        .type           triton_poi_fused_cat_2,@function
        .size           triton_poi_fused_cat_2,(.L_x_3 - triton_poi_fused_cat_2)
        .other          triton_poi_fused_cat_2,@"STO_CUDA_ENTRY STV_DEFAULT"
triton_poi_fused_cat_2:
.text.triton_poi_fused_cat_2:
[----:B------:R-:W-:Y:S02]  /*0000*/  IMAD.MOV.U32 R1, RZ, RZ, c[0x0][0x28] ;  /* 0x00000a00ff017624 */ /* 0x000fe400078e00ff */
[----:B------:R-:W0:Y:S01]  /*0010*/  S2R R0, SR_TID.X ;  /* 0x0000000000007919 */ /* 0x000e220000002100 */
[----:B------:R-:W-:Y:S01]  /*0020*/  IMAD.MOV.U32 R33, RZ, RZ, 0x8 ;  /* 0x00000008ff217424 */ /* 0x000fe200078e00ff */
[----:B------:R-:W-:Y:S02]  /*0030*/  CS2R R4, SRZ ;  /* 0x0000000000047805 */ /* 0x000fe4000001ff00 */
[----:B------:R-:W1:Y:S01]  /*0040*/  S2R R23, SR_CTAID.X ;  /* 0x0000000000177919 */ /* 0x000e620000002500 */
[----:B0-----:R-:W-:Y:S01]  /*0050*/  IMAD.SHL.U32 R0, R0, 0x8, RZ ;  /* 0x0000000800007824 */ /* 0x001fe200078e00ff */
[----:B-1----:R-:W-:-:S04]  /*0060*/  SHF.R.S32.HI R2, RZ, 0x15, R23 ;  /* 0x00000015ff027819 */ /* 0x002fc80000011417 */
[----:B------:R-:W-:Y:S02]  /*0070*/  LOP3.LUT R0, R0, 0x3f8, RZ, 0xc0, !PT ;  /* 0x000003f800007812 */ /* 0x000fe400078ec0ff */
[----:B------:R-:W-:Y:S02]  /*0080*/  SGXT R2, R2, 0x1 ;  /* 0x000000010202781a */ /* 0x000fe40000000200 */
[----:B------:R-:W-:-:S04]  /*0090*/  LEA R23, R23, R0, 0xa ;  /* 0x0000000017177211 */ /* 0x000fc800078e50ff */
[----:B------:R-:W-:Y:S01]  /*00a0*/  LEA.HI R2, R2, R23, RZ, 0x6 ;  /* 0x0000001702027211 */ /* 0x000fe200078f30ff */
[C---:B------:R-:W-:Y:S01]  /*00b0*/  IMAD.HI R0, R23.reuse, 0x2aaaaaab, RZ ;  /* 0x2aaaaaab17007827 */ /* 0x040fe200078e02ff */
[C---:B------:R-:W-:Y:S02]  /*00c0*/  ISETP.GE.AND P1, PT, R23.reuse, c[0x0][0x180], PT ;  /* 0x0000600017007a0c */ /* 0x040fe40003f26270 */
[----:B------:R-:W-:Y:S02]  /*00d0*/  LOP3.LUT R40, R2, 0xffffffc0, RZ, 0xc0, !PT ;  /* 0xffffffc002287812 */ /* 0x000fe400078ec0ff */
[----:B------:R-:W-:Y:S02]  /*00e0*/  SHF.R.U32.HI R3, RZ, 0x1f, R0 ;  /* 0x0000001fff037819 */ /* 0x000fe40000011600 */
[----:B------:R-:W-:Y:S01]  /*00f0*/  SHF.R.S32.HI R2, RZ, 0x6, R2 ;  /* 0x00000006ff027819 */ /* 0x000fe20000011402 */
[----:B------:R-:W-:Y:S01]  /*0100*/  IMAD.IADD R40, R23, 0x1, -R40 ;  /* 0x0000000117287824 */ /* 0x000fe200078e0a28 */
[----:B------:R-:W-:-:S03]  /*0110*/  LEA.HI.SX32 R6, R0, R3, 0x1b ;  /* 0x0000000300067211 */ /* 0x000fc600078fdaff */
[----:B------:R-:W-:Y:S01]  /*0120*/  IMAD.HI R0, R2, 0x55555556, RZ ;  /* 0x5555555602007827 */ /* 0x000fe200078e02ff */
[----:B------:R-:W-:-:S03]  /*0130*/  ISETP.LT.AND P3, PT, R40, 0x20, !P1 ;  /* 0x000000202800780c */ /* 0x000fc60004f61270 */
[----:B------:R-:W-:Y:S01]  /*0140*/  IMAD.WIDE R32, R6, R33, c[0x0][0x168] ;  /* 0x00005a0006207625 */ /* 0x000fe200078e0221 */
[----:B------:R-:W-:-:S05]  /*0150*/  LEA.HI R3, R0, R0, RZ, 0x1 ;  /* 0x0000000000037211 */ /* 0x000fca00078f08ff */
[----:B------:R-:W-:-:S03]  /*0160*/  IMAD R3, R3, -0x3, R2 ;  /* 0xfffffffd03037824 */ /* 0x000fc600078e0202 */
[----:B------:R-:W2:Y:S01]  /*0170*/  @P3 LDG.E.EL.64.SYS R4, [R32] ;  /* 0x0000000020043381 */ /* 0x000ea200002eeb00 */
[----:B------:R-:W-:Y:S01]  /*0180*/  IMAD R3, R6, 0xf, R3 ;  /* 0x0000000f06037824 */ /* 0x000fe200078e0203 */
[----:B------:R-:W-:Y:S01]  /*0190*/  CS2R R16, SRZ ;  /* 0x0000000000107805 */ /* 0x000fe2000001ff00 */
[----:B------:R-:W-:Y:S01]  /*01a0*/  IMAD.MOV.U32 R22, RZ, RZ, 0x2 ;  /* 0x00000002ff167424 */ /* 0x000fe200078e00ff */
[----:B------:R-:W-:Y:S02]  /*01b0*/  CS2R R18, SRZ ;  /* 0x0000000000127805 */ /* 0x000fe4000001ff00 */
[----:B------:R-:W-:-:S04]  /*01c0*/  SHF.L.U32 R24, R3, 0x6, RZ ;  /* 0x0000000603187819 */ /* 0x000fc800000006ff */
[----:B------:R-:W-:-:S05]  /*01d0*/  IADD3 R41, R24, 0x240, RZ ;  /* 0x0000024018297810 */ /* 0x000fca0007ffe0ff */
[----:B------:R-:W-:-:S04]  /*01e0*/  IMAD.IADD R3, R40, 0x1, R41 ;  /* 0x0000000128037824 */ /* 0x000fc800078e0229 */
[----:B------:R-:W-:-:S08]  /*01f0*/  IMAD.WIDE R2, R3, R22, c[0x0][0x160] ;  /* 0x0000580003027625 */ /* 0x000fd000078e0216 */
[----:B------:R0:W5:Y:S01]  /*0200*/  @P3 LDG.E.EL.128.SYS R16, [R2] ;  /* 0x0000000002103381 */ /* 0x00016200002eed00 */
[----:B------:R-:W-:Y:S02]  /*0210*/  ISETP.GE.AND P2, PT, R40, 0x20, PT ;  /* 0x000000202800780c */ /* 0x000fe40003f46270 */
[----:B--2---:R-:W-:-:S04]  /*0220*/  SHF.R.U32.HI R7, RZ, 0x12, R5 ;  /* 0x00000012ff077819 */ /* 0x004fc80000011605 */
[----:B------:R-:W-:-:S04]  /*0230*/  LOP3.LUT R7, R7, 0x2000, RZ, 0xc0, !PT ;  /* 0x0000200007077812 */ /* 0x000fc800078ec0ff */
[----:B------:R-:W-:-:S04]  /*0240*/  IADD3 R25, P0, R4, R7, RZ ;  /* 0x0000000704197210 */ /* 0x000fc80007f1e0ff */
[----:B------:R-:W-:Y:S02]  /*0250*/  IADD3.X R26, RZ, R5, RZ, P0, !PT ;  /* 0x00000005ff1a7210 */ /* 0x000fe400007fe4ff */
[----:B------:R-:W-:-:S04]  /*0260*/  ISETP.LT.U32.AND P0, PT, R25, 0x2000, PT ;  /* 0x000020001900780c */ /* 0x000fc80003f01070 */
[----:B------:R-:W-:-:S12]  /*0270*/  ISETP.LT.U32.OR.EX P0, PT, R26, RZ, !P3, P0 ;  /* 0x000000ff1a00720c */ /* 0x000fd80005f01500 */
[----:B------:R-:W-:Y:S05]  /*0280*/  @P0 BRA `(.L_x_0) ;  /* 0x0000013000000947 */ /* 0x000fea0003800000 */
[----:B0-----:R-:W-:Y:S01]  /*0290*/  MOV R0, 0x0 ;  /* 0x0000000000007802 */ /* 0x001fe20000000f00 */
[----:B------:R-:W-:Y:S01]  /*02a0*/  IMAD.MOV.U32 R4, RZ, RZ, c[0x4][0x30] ;  /* 0x01000c00ff047624 */ /* 0x000fe200078e00ff */
[----:B------:R-:W-:Y:S01]  /*02b0*/  MOV R6, c[0x4][0x28] ;  /* 0x01000a0000067a02 */ /* 0x000fe20000000f00 */
[----:B------:R-:W-:Y:S01]  /*02c0*/  IMAD.MOV.U32 R5, RZ, RZ, c[0x4][0x34] ;  /* 0x01000d00ff057624 */ /* 0x000fe200078e00ff */
[----:B------:R-:W-:Y:S01]  /*02d0*/  MOV R10, c[0x4][0x20] ;  /* 0x01000800000a7a02 */ /* 0x000fe20000000f00 */
[----:B------:R-:W-:Y:S01]  /*02e0*/  IMAD.MOV.U32 R7, RZ, RZ, c[0x4][0x2c] ;  /* 0x01000b00ff077624 */ /* 0x000fe200078e00ff */
[----:B------:R0:W1:Y:S01]  /*02f0*/  LDC.64 R2, c[0x4][R0] ;  /* 0x0100000000027b82 */ /* 0x0000620000000a00 */
[----:B------:R-:W-:Y:S01]  /*0300*/  IMAD.MOV.U32 R8, RZ, RZ, 0x25 ;  /* 0x00000025ff087424 */ /* 0x000fe200078e00ff */
[----:B------:R-:W-:Y:S01]  /*0310*/  MOV R12, 0x1 ;  /* 0x00000001000c7802 */ /* 0x000fe20000000f00 */
[----:B------:R-:W-:Y:S02]  /*0320*/  IMAD.MOV.U32 R11, RZ, RZ, c[0x4][0x24] ;  /* 0x01000900ff0b7624 */ /* 0x000fe400078e00ff */
[----:B------:R-:W-:-:S03]  /*0330*/  IMAD.MOV.U32 R13, RZ, RZ, RZ ;  /* 0x000000ffff0d7224 */ /* 0x000fc600078e00ff */
[----:B------:R-:W-:-:S05]  /*0340*/  LEPC R14 ;  /* 0x00000000000e734e */ /* 0x000fca0000000000 */
[----:B------:R-:W-:Y:S02]  /*0350*/  MOV R9, 0x3c0 ;  /* 0x000003c000097802 */ /* 0x000fe40000000f00 */
[----:B------:R-:W-:-:S02]  /*0360*/  MOV R20, 0x340 ;  /* 0x0000034000147802 */ /* 0x000fc40000000f00 */
[----:B------:R-:W-:Y:S02]  /*0370*/  MOV R21, 0x0 ;  /* 0x0000000000157802 */ /* 0x000fe40000000f00 */
[----:B0-----:R-:W-:Y:S02]  /*0380*/  MOV R0, 0x0 ;  /* 0x0000000000007802 */ /* 0x001fe40000000f00 */
[----:B------:R-:W-:-:S04]  /*0390*/  IADD3 R20, P0, P4, -R20, R9, R14 ;  /* 0x0000000914147210 */ /* 0x000fc80007c1e10e */
[----:B------:R-:W-:-:S06]  /*03a0*/  IADD3.X R21, ~R0, R21, R15, P0, P4 ;  /* 0x0000001500157210 */ /* 0x000fcc00007e850f */
[----:B-1---5:R-:W-:Y:S05]  /*03b0*/  CALL.ABS.NOINC R2 ;  /* 0x0000000002007343 */ /* 0x022fea0003c00000 */
.L_x_0:
[----:B0-----:R-:W-:Y:S01]  /*03c0*/  ISETP.GT.AND P4, PT, R40, 0x1f, !P1 ;  /* 0x0000001f2800780c */ /* 0x001fe20004f84270 */
[----:B------:R-:W-:Y:S01]  /*03d0*/  CS2R R6, SRZ ;  /* 0x0000000000067805 */ /* 0x000fe2000001ff00 */
[----:B------:R-:W-:Y:S04]  /*03e0*/  WARPSYNC 0xffffffff ;  /* 0xffffffff00007948 */ /* 0x000fe80003800000 */
[----:B------:R-:W-:Y:S05]  /*03f0*/  BAR.SYNC 0x0 ;  /* 0x0000000000007b1d */ /* 0x000fea0000000000 */
[----:B------:R-:W-:Y:S01]  /*0400*/  IADD3 R3, R24, 0x260, RZ ;  /* 0x0000026018037810 */ /* 0x000fe20007ffe0ff */
[----:B------:R0:W2:Y:S01]  /*0410*/  @P4 LDG.E.EL.64.SYS R6, [R32] ;  /* 0x0000000020064381 */ /* 0x0000a200002eeb00 */
[----:B------:R-:W-:-:S02]  /*0420*/  LEA R8, P0, R25, c[0x0][0x170], 0x7 ;  /* 0x00005c0019087a11 */ /* 0x000fc400078038ff */
[C---:B------:R-:W-:Y:S02]  /*0430*/  IADD3 R42, R40.reuse, -0x20, RZ ;  /* 0xffffffe0282a7810 */ /* 0x040fe40007ffe0ff */
[C---:B------:R-:W-:Y:S02]  /*0440*/  IADD3 R5, R40.reuse, R3, RZ ;  /* 0x0000000328057210 */ /* 0x040fe40007ffe0ff */
[----:B------:R-:W-:Y:S01]  /*0450*/  LEA.HI.X R9, R25, c[0x0][0x174], R26, 0x7, P0 ;  /* 0x00005d0019097a11 */ /* 0x000fe200000f3c1a */
[----:B------:R-:W-:Y:S01]  /*0460*/  IMAD.IADD R11, R3, 0x1, R42 ;  /* 0x00000001030b7824 */ /* 0x000fe200078e022a */
[----:B------:R-:W-:Y:S01]  /*0470*/  CS2R R24, SRZ ;  /* 0x0000000000187805 */ /* 0x000fe2000001ff00 */
[-C--:B------:R-:W-:Y:S01]  /*0480*/  IMAD.WIDE R2, R5, R22.reuse, c[0x0][0x160] ;  /* 0x0000580005027625 */ /* 0x080fe200078e0216 */
[----:B------:R-:W-:Y:S01]  /*0490*/  CS2R R26, SRZ ;  /* 0x00000000001a7805 */ /* 0x000fe2000001ff00 */
[----:B------:R-:W-:Y:S01]  /*04a0*/  CS2R R28, SRZ ;  /* 0x00000000001c7805 */ /* 0x000fe2000001ff00 */
[----:B------:R-:W-:Y:S01]  /*04b0*/  CS2R R30, SRZ ;  /* 0x00000000001e7805 */ /* 0x000fe2000001ff00 */
[----:B------:R-:W-:Y:S01]  /*04c0*/  CS2R R36, SRZ ;  /* 0x0000000000247805 */ /* 0x000fe2000001ff00 */
[----:B------:R-:W-:Y:S01]  /*04d0*/  CS2R R38, SRZ ;  /* 0x0000000000267805 */ /* 0x000fe2000001ff00 */
[----:B0-----:R-:W-:Y:S01]  /*04e0*/  CS2R R32, SRZ ;  /* 0x0000000000207805 */ /* 0x001fe2000001ff00 */
[----:B------:R-:W-:Y:S01]  /*04f0*/  CS2R R34, SRZ ;  /* 0x0000000000227805 */ /* 0x000fe2000001ff00 */
[----:B------:R-:W-:Y:S01]  /*0500*/  IMAD.WIDE R4, R11, R22, c[0x0][0x160] ;  /* 0x000058000b047625 */ /* 0x000fe200078e0216 */
[----:B------:R0:W5:Y:S03]  /*0510*/  @P3 LDG.E.EL.128.SYS R24, [R2] ;  /* 0x0000000002183381 */ /* 0x00016600002eed00 */
[----:B------:R-:W-:-:S04]  /*0520*/  IMAD.WIDE R8, R40, 0x2, R8 ;  /* 0x0000000228087825 */ /* 0x000fc800078e0208 */
[----:B------:R0:W5:Y:S04]  /*0530*/  @P4 LDG.E.EL.128.SYS R32, [R4] ;  /* 0x0000000004204381 */ /* 0x00016800002eed00 */
[----:B------:R0:W5:Y:S04]  /*0540*/  @P3 LDG.E.EL.128.SYS R28, [R8] ;  /* 0x00000000081c3381 */ /* 0x00016800002eed00 */
[----:B------:R0:W5:Y:S01]  /*0550*/  @P3 LDG.E.EL.128.SYS R36, [R8+0x40] ;  /* 0x0000400008243381 */ /* 0x00016200002eed00 */
        /* <DEDUP_REMOVED lines=12> */
[----:B------:R-:W-:Y:S01]  /*0620*/  IMAD.MOV.U32 R8, RZ, RZ, 0x37 ;  /* 0x00000037ff087424 */ /* 0x000fe200078e00ff */
[----:B------:R-:W0:Y:S01]  /*0630*/  LDC.64 R2, c[0x4][R2] ;  /* 0x0100000002027b82 */ /* 0x000e220000000a00 */
[----:B------:R-:W-:Y:S01]  /*0640*/  MOV R10, c[0x4][0x8] ;  /* 0x01000200000a7a02 */ /* 0x000fe20000000f00 */
[----:B------:R-:W-:Y:S01]  /*0650*/  IMAD.MOV.U32 R11, RZ, RZ, c[0x4][0xc] ;  /* 0x01000300ff0b7624 */ /* 0x000fe200078e00ff */
[----:B------:R-:W-:Y:S01]  /*0660*/  MOV R12, 0x1 ;  /* 0x00000001000c7802 */ /* 0x000fe20000000f00 */
[----:B------:R-:W-:-:S04]  /*0670*/  IMAD.MOV.U32 R13, RZ, RZ, RZ ;  /* 0x000000ffff0d7224 */ /* 0x000fc800078e00ff */
[----:B------:R-:W-:-:S04]  /*0680*/  LEPC R14 ;  /* 0x00000000000e734e */ /* 0x000fc80000000000 */
[----:B------:R-:W-:Y:S02]  /*0690*/  MOV R9, 0x700 ;  /* 0x0000070000097802 */ /* 0x000fe40000000f00 */
[----:B------:R-:W-:-:S02]  /*06a0*/  MOV R20, 0x680 ;  /* 0x0000068000147802 */ /* 0x000fc40000000f00 */
[----:B------:R-:W-:Y:S02]  /*06b0*/  MOV R21, 0x0 ;  /* 0x0000000000157802 */ /* 0x000fe40000000f00 */
[----:B------:R-:W-:Y:S02]  /*06c0*/  MOV R0, 0x0 ;  /* 0x0000000000007802 */ /* 0x000fe40000000f00 */
[----:B------:R-:W-:-:S04]  /*06d0*/  IADD3 R20, P0, P3, -R20, R9, R14 ;  /* 0x0000000914147210 */ /* 0x000fc80007b1e10e */
[----:B------:R-:W-:-:S06]  /*06e0*/  IADD3.X R21, ~R0, R21, R15, P0, P3 ;  /* 0x0000001500157210 */ /* 0x000fcc00007e650f */
[----:B0----5:R-:W-:Y:S05]  /*06f0*/  CALL.ABS.NOINC R2 ;  /* 0x0000000002007343 */ /* 0x021fea0003c00000 */
.L_x_1:
[----:B0-----:R-:W-:Y:S01]  /*0700*/  LEA R21, P0, R43, c[0x0][0x170], 0x7 ;  /* 0x00005c002b157a11 */ /* 0x001fe200078038ff */
[----:B------:R-:W-:Y:S01]  /*0710*/  CS2R R8, SRZ ;  /* 0x0000000000087805 */ /* 0x000fe2000001ff00 */
[----:B------:R-:W-:Y:S01]  /*0720*/  IADD3 R3, R41, R42, RZ ;  /* 0x0000002a29037210 */ /* 0x000fe20007ffe0ff */
[----:B------:R-:W-:Y:S01]  /*0730*/  CS2R R10, SRZ ;  /* 0x00000000000a7805 */ /* 0x000fe2000001ff00 */
[----:B------:R-:W-:Y:S01]  /*0740*/  LEA.HI.X R0, R43, c[0x0][0x174], R44, 0x7, P0 ;  /* 0x00005d002b007a11 */ /* 0x000fe200000f3c2c */
[----:B------:R-:W-:Y:S01]  /*0750*/  CS2R R12, SRZ ;  /* 0x00000000000c7805 */ /* 0x000fe2000001ff00 */
[----:B------:R-:W-:Y:S01]  /*0760*/  SHF.R.S32.HI R5, RZ, 0x1f, R40 ;  /* 0x0000001fff057819 */ /* 0x000fe20000011428 */
[----:B------:R-:W-:Y:S01]  /*0770*/  IMAD.WIDE R2, R3, R22, c[0x0][0x160] ;  /* 0x0000580003027625 */ /* 0x000fe200078e0216 */
[C---:B------:R-:W-:Y:S01]  /*0780*/  LEA R20, P0, R40.reuse, R21, 0x1 ;  /* 0x0000001528147211 */ /* 0x040fe200078008ff */
[----:B------:R-:W-:Y:S01]  /*0790*/  CS2R R14, SRZ ;  /* 0x00000000000e7805 */ /* 0x000fe2000001ff00 */
[----:B------:R-:W-:Y:S04]  /*07a0*/  WARPSYNC 0xffffffff ;  /* 0xffffffff00007948 */ /* 0x000fe80003800000 */
[----:B------:R-:W-:Y:S01]  /*07b0*/  LEA.HI.X R21, R40, R0, R5, 0x1, P0 ;  /* 0x0000000028157211 */ /* 0x000fe200000f0c05 */
[----:B------:R-:W-:Y:S05]  /*07c0*/  BAR.SYNC 0x0 ;  /* 0x0000000000007b1d */ /* 0x000fea0000000000 */
[----:B------:R0:W2:Y:S04]  /*07d0*/  @P4 LDG.E.EL.128.SYS R8, [R2] ;  /* 0x0000000002084381 */ /* 0x0000a800002eed00 */
[----:B------:R1:W3:Y:S01]  /*07e0*/  @P4 LDG.E.EL.128.SYS R12, [R20] ;  /* 0x00000000140c4381 */ /* 0x0002e200002eed00 */
[----:B------:R-:W-:Y:S01]  /*07f0*/  CS2R R4, SRZ ;  /* 0x0000000000047805 */ /* 0x000fe2000001ff00 */
[----:B------:R-:W-:-:S08]  /*0800*/  CS2R R6, SRZ ;  /* 0x0000000000067805 */ /* 0x000fd0000001ff00 */
[----:B------:R1:W4:Y:S01]  /*0810*/  @P4 LDG.E.EL.128.SYS R4, [R20+-0x40] ;  /* 0xffffc00014044381 */ /* 0x00032200002eed00 */
[----:B-----5:R-:W-:Y:S01]  /*0820*/  HADD2.F32 R43, R24.H1_H1, -RZ.H0_H0 ;  /* 0xa00000ff182b7230 */ /* 0x020fe20000004c00 */
[----:B------:R-:W-:Y:S01]  /*0830*/  IMAD.WIDE R22, R23, R22, c[0x0][0x178] ;  /* 0x00005e0017167625 */ /* 0x000fe200078e0216 */
[----:B------:R-:W-:Y:S02]  /*0840*/  HADD2.F32 R44, R36.H1_H1, -RZ.H0_H0 ;  /* 0xa00000ff242c7230 */ /* 0x000fe40000004c00 */
[----:B------:R-:W-:Y:S02]  /*0850*/  HADD2.F32 R42, R24.H0_H0, -RZ.H0_H0 ;  /* 0xa00000ff182a7230 */ /* 0x000fe40000004800 */
[----:B------:R-:W-:Y:S02]  /*0860*/  HADD2.F32 R49, R36.H0_H0, -RZ.H0_H0 ;  /* 0xa00000ff24317230 */ /* 0x000fe40000004800 */
[----:B------:R-:W-:Y:S02]  /*0870*/  HADD2.F32 R46, R16.H1_H1, -RZ.H0_H0 ;  /* 0xa00000ff102e7230 */ /* 0x000fe40000004c00 */
[----:B------:R-:W-:Y:S01]  /*0880*/  HADD2.F32 R51, R28.H1_H1, -RZ.H0_H0 ;  /* 0xa00000ff1c337230 */ /* 0x000fe20000004c00 */
[----:B------:R-:W-:Y:S01]  /*0890*/  FMUL R48, R43, R44 ;  /* 0x0000002c2b307220 */ /* 0x000fe20000400000 */
[----:B-1----:R-:W-:-:S02]  /*08a0*/  HADD2.F32 R21, R37.H1_H1, -RZ.H0_H0 ;  /* 0xa00000ff25157230 */ /* 0x002fc40000004c00 */
[----:B------:R-:W-:Y:S01]  /*08b0*/  HADD2.F32 R20, R37.H0_H0, -RZ.H0_H0 ;  /* 0xa00000ff25147230 */ /* 0x000fe20000004800 */
[----:B------:R-:W-:Y:S01]  /*08c0*/  FMUL R42, R42, R49 ;  /* 0x000000312a2a7220 */ /* 0x000fe20000400000 */
[C---:B------:R-:W-:Y:S02]  /*08d0*/  HADD2.F32 R37, R38.reuse.H1_H1, -RZ.H0_H0 ;  /* 0xa00000ff26257230 */ /* 0x040fe40000004c00 */
[----:B------:R-:W-:Y:S02]  /*08e0*/  HADD2.F32 R41, R38.H0_H0, -RZ.H0_H0 ;  /* 0xa00000ff26297230 */ /* 0x000fe40000004800 */
[----:B------:R-:W-:Y:S02]  /*08f0*/  HADD2.F32 R38, R16.H0_H0, -RZ.H0_H0 ;  /* 0xa00000ff10267230 */ /* 0x000fe40000004800 */
[----:B------:R-:W-:Y:S02]  /*0900*/  HADD2.F32 R45, R28.H0_H0, -RZ.H0_H0 ;  /* 0xa00000ff1c2d7230 */ /* 0x000fe40000004800 */
[----:B------:R-:W-:-:S02]  /*0910*/  HADD2.F32 R43, R29.H0_H0, -RZ.H0_H0 ;  /* 0xa00000ff1d2b7230 */ /* 0x000fc40000004800 */
[----:B------:R-:W-:Y:S02]  /*0920*/  HADD2.F32 R44, R29.H1_H1, -RZ.H0_H0 ;  /* 0xa00000ff1d2c7230 */ /* 0x000fe40000004c00 */
[C---:B------:R-:W-:Y:S02]  /*0930*/  HADD2.F32 R28, R30.reuse.H0_H0, -RZ.H0_H0 ;  /* 0xa00000ff1e1c7230 */ /* 0x040fe40000004800 */
[----:B------:R-:W-:Y:S01]  /*0940*/  HADD2.F32 R29, R30.H1_H1, -RZ.H0_H0 ;  /* 0xa00000ff1e1d7230 */ /* 0x000fe20000004c00 */
[----:B------:R-:W-:Y:S01]  /*0950*/  FFMA R38, R38, R45, -R42 ;  /* 0x0000002d26267223 */ /* 0x000fe2000000082a */
[C---:B------:R-:W-:Y:S02]  /*0960*/  HADD2.F32 R47, R31.reuse.H0_H0, -RZ.H0_H0 ;  /* 0xa00000ff1f2f7230 */ /* 0x040fe40000004800 */
[----:B------:R-:W-:Y:S01]  /*0970*/  HADD2.F32 R30, R31.H1_H1, -RZ.H0_H0 ;  /* 0xa00000ff1f1e7230 */ /* 0x000fe20000004c00 */
[----:B------:R-:W-:Y:S01]  /*0980*/  FFMA R31, R46, R51, -R48 ;  /* 0x000000332e1f7223 */ /* 0x000fe20000000830 */
[----:B------:R-:W-:-:S02]  /*0990*/  HADD2.F32 R0, R25.H1_H1, -RZ.H0_H0 ;  /* 0xa00000ff19007230 */ /* 0x000fc40000004c00 */
[C---:B------:R-:W-:Y:S02]  /*09a0*/  HADD2.F32 R46, R32.reuse.H0_H0, -RZ.H0_H0 ;  /* 0xa00000ff202e7230 */ /* 0x040fe40000004800 */
[C---:B------:R-:W-:Y:S02]  /*09b0*/  HADD2.F32 R24, R39.reuse.H1_H1, -RZ.H0_H0 ;  /* 0xa00000ff27187230 */ /* 0x040fe40000004c00 */
[----:B------:R-:W-:Y:S02]  /*09c0*/  HADD2.F32 R36, R39.H0_H0, -RZ.H0_H0 ;  /* 0xa00000ff27247230 */ /* 0x000fe40000004800 */
[----:B------:R-:W-:Y:S01]  /*09d0*/  HADD2.F32 R39, R17.H1_H1, -RZ.H0_H0 ;  /* 0xa00000ff11277230 */ /* 0x000fe20000004c00 */
[----:B------:R-:W-:Y:S01]  /*09e0*/  FMUL R0, R0, R21 ;  /* 0x0000001500007220 */ /* 0x000fe20000400000 */
[----:B------:R-:W-:Y:S02]  /*09f0*/  HADD2.F32 R25, R25.H0_H0, -RZ.H0_H0 ;  /* 0xa00000ff19197230 */ /* 0x000fe40000004800 */
[----:B------:R-:W-:-:S02]  /*0a00*/  HADD2.F32 R48, R32.H1_H1, -RZ.H0_H0 ;  /* 0xa00000ff20307230 */ /* 0x000fc40000004c00 */
[C---:B------:R-:W-:Y:S02]  /*0a10*/  HADD2.F32 R32, R33.reuse.H0_H0, -RZ.H0_H0 ;  /* 0xa00000ff21207230 */ /* 0x040fe40000004800 */
[----:B------:R-:W-:Y:S01]  /*0a20*/  HADD2.F32 R33, R33.H1_H1, -RZ.H0_H0 ;  /* 0xa00000ff21217230 */ /* 0x000fe20000004c00 */
[----:B------:R-:W-:Y:S01]  /*0a30*/  FFMA R39, R39, R44, -R0 ;  /* 0x0000002c27277223 */ /* 0x000fe20000000800 */
[----:B------:R-:W-:Y:S01]  /*0a40*/  HADD2.F32 R16, R17.H0_H0, -RZ.H0_H0 ;  /* 0xa00000ff11107230 */ /* 0x000fe20000004800 */
[----:B------:R-:W-:Y:S01]  /*0a50*/  FMUL R20, R25, R20 ;  /* 0x0000001419147220 */ /* 0x000fe20000400000 */
[C---:B0-----:R-:W-:Y:S02]  /*0a60*/  HADD2.F32 R2, R26.reuse.H1_H1, -RZ.H0_H0 ;  /* 0xa00000ff1a027230 */ /* 0x041fe40000004c00 */
[----:B------:R-:W-:Y:S02]  /*0a70*/  HADD2.F32 R26, R26.H0_H0, -RZ.H0_H0 ;  /* 0xa00000ff1a1a7230 */ /* 0x000fe40000004800 */
[----:B------:R-:W-:-:S02]  /*0a80*/  HADD2.F32 R40, R18.H1_H1, -RZ.H0_H0 ;  /* 0xa00000ff12287230 */ /* 0x000fc40000004c00 */
[----:B------:R-:W-:Y:S01]  /*0a90*/  FFMA R16, R16, R43, -R20 ;  /* 0x0000002b10107223 */ /* 0x000fe20000000814 */
[----:B------:R-:W-:Y:S01]  /*0aa0*/  HADD2.F32 R17, R18.H0_H0, -RZ.H0_H0 ;  /* 0xa00000ff12117230 */ /* 0x000fe20000004800 */
[----:B------:R-:W-:Y:S01]  /*0ab0*/  FMUL R37, R2, R37 ;  /* 0x0000002502257220 */ /* 0x000fe20000400000 */
[C---:B------:R-:W-:Y:S01]  /*0ac0*/  HADD2.F32 R3, R27.reuse.H1_H1, -RZ.H0_H0 ;  /* 0xa00000ff1b037230 */ /* 0x040fe20000004c00 */
[----:B------:R-:W-:Y:S01]  /*0ad0*/  FMUL R26, R26, R41 ;  /* 0x000000291a1a7220 */ /* 0x000fe20000400000 */
[----:B------:R-:W-:Y:S01]  /*0ae0*/  HADD2.F32 R27, R27.H0_H0, -RZ.H0_H0 ;  /* 0xa00000ff1b1b7230 */ /* 0x000fe20000004800 */
[----:B------:R-:W-:Y:S01]  /*0af0*/  FFMA R29, R40, R29, -R37 ;  /* 0x0000001d281d7223 */ /* 0x000fe20000000825 */
[C---:B------:R-:W-:Y:S02]  /*0b00*/  HADD2.F32 R18, R19.reuse.H0_H0, -RZ.H0_H0 ;  /* 0xa00000ff13127230 */ /* 0x040fe40000004800 */
[----:B------:R-:W-:Y:S01]  /*0b10*/  FFMA R17, R17, R28, -R26 ;  /* 0x0000001c11117223 */ /* 0x000fe2000000081a */
[----:B------:R-:W-:Y:S01]  /*0b20*/  HADD2.F32 R19, R19.H1_H1, -RZ.H0_H0 ;  /* 0xa00000ff13137230 */ /* 0x000fe20000004c00 */
[----:B------:R-:W-:-:S02]  /*0b30*/  FMUL R3, R3, R24 ;  /* 0x0000001803037220 */ /* 0x000fc40000400000 */
[----:B------:R-:W-:-:S04]  /*0b40*/  FMUL R27, R27, R36 ;  /* 0x000000241b1b7220 */ /* 0x000fc80000400000 */
[----:B------:R-:W-:Y:S02]  /*0b50*/  FFMA R18, R18, R47, -R27 ;  /* 0x0000002f12127223 */ /* 0x000fe4000000081b */
[----:B------:R-:W-:Y:S01]  /*0b60*/  FFMA R3, R19, R30, -R3 ;  /* 0x0000001e13037223 */ /* 0x000fe20000000803 */
[----:B--2---:R-:W-:Y:S02]  /*0b70*/  HADD2.F32 R50, R8.H1_H1, -RZ.H0_H0 ;  /* 0xa00000ff08327230 */ /* 0x004fe40000004c00 */
[----:B------:R-:W-:Y:S02]  /*0b80*/  HADD2.F32 R42, R9.H1_H1, -RZ.H0_H0 ;  /* 0xa00000ff092a7230 */ /* 0x000fe40000004c00 */
[----:B---3--:R-:W-:Y:S02]  /*0b90*/  HADD2.F32 R53, R12.H1_H1, -RZ.H0_H0 ;  /* 0xa00000ff0c357230 */ /* 0x008fe40000004c00 */
[----:B------:R-:W-:Y:S02]  /*0ba0*/  HADD2.F32 R45, R13.H1_H1, -RZ.H0_H0 ;  /* 0xa00000ff0d2d7230 */ /* 0x000fe40000004c00 */
[----:B------:R-:W-:-:S02]  /*0bb0*/  HADD2.F32 R9, R9.H0_H0, -RZ.H0_H0 ;  /* 0xa00000ff09097230 */ /* 0x000fc40000004800 */
[C---:B------:R-:W-:Y:S02]  /*0bc0*/  HADD2.F32 R21, R14.reuse.H1_H1, -RZ.H0_H0 ;  /* 0xa00000ff0e157230 */ /* 0x040fe40000004c00 */
[----:B------:R-:W-:Y:S01]  /*0bd0*/  FMUL R52, R50, R53 ;  /* 0x0000003532347220 */ /* 0x000fe20000400000 */
[----:B------:R-:W-:Y:S01]  /*0be0*/  HADD2.F32 R25, R14.H0_H0, -RZ.H0_H0 ;  /* 0xa00000ff0e197230 */ /* 0x000fe20000004800 */
[----:B------:R-:W-:Y:S01]  /*0bf0*/  FMUL R42, R42, R45 ;  /* 0x0000002d2a2a7220 */ /* 0x000fe20000400000 */
[----:B------:R-:W-:Y:S02]  /*0c00*/  HADD2.F32 R50, R8.H0_H0, -RZ.H0_H0 ;  /* 0xa00000ff08327230 */ /* 0x000fe40000004800 */
[----:B------:R-:W-:Y:S02]  /*0c10*/  HADD2.F32 R53, R12.H0_H0, -RZ.H0_H0 ;  /* 0xa00000ff0c357230 */ /* 0x000fe40000004800 */
[C---:B----4-:R-:W-:Y:S02]  /*0c20*/  HADD2.F32 R49, R4.reuse.H0_H0, -RZ.H0_H0 ;  /* 0xa00000ff04317230 */ /* 0x050fe40000004800 */
[----:B------:R-:W-:-:S02]  /*0c30*/  HADD2.F32 R51, R4.H1_H1, -RZ.H0_H0 ;  /* 0xa00000ff04337230 */ /* 0x000fc40000004c00 */
[C---:B------:R-:W-:Y:S02]  /*0c40*/  HADD2.F32 R4, R5.reuse.H1_H1, -RZ.H0_H0 ;  /* 0xa00000ff05047230 */ /* 0x040fe40000004c00 */
[----:B------:R-:W-:Y:S01]  /*0c50*/  FMUL R50, R50, R53 ;  /* 0x0000003532327220 */ /* 0x000fe20000400000 */
[----:B------:R-:W-:Y:S02]  /*0c60*/  HADD2.F32 R5, R5.H0_H0, -RZ.H0_H0 ;  /* 0xa00000ff05057230 */ /* 0x000fe40000004800 */
[C---:B------:R-:W-:Y:S01]  /*0c70*/  HADD2.F32 R8, R34.reuse.H0_H0, -RZ.H0_H0 ;  /* 0xa00000ff22087230 */ /* 0x040fe20000004800 */
[----:B------:R-:W-:Y:S01]  /*0c80*/  @P2 FFMA R38, R46, R49, R50 ;  /* 0x000000312e262223 */ /* 0x000fe20000000032 */
[----:B------:R-:W-:Y:S01]  /*0c90*/  HADD2.F32 R34, R34.H1_H1, -RZ.H0_H0 ;  /* 0xa00000ff22227230 */ /* 0x000fe20000004c00 */
[----:B------:R-:W-:Y:S01]  /*0ca0*/  @P2 FFMA R39, R33, R4, R42 ;  /* 0x0000000421272223 */ /* 0x000fe2000000002a */
[----:B------:R-:W-:Y:S01]  /*0cb0*/  HADD2.F32 R46, R13.H0_H0, -RZ.H0_H0 ;  /* 0xa00000ff0d2e7230 */ /* 0x000fe20000004800 */
[----:B------:R-:W-:Y:S01]  /*0cc0*/  @P2 FFMA R31, R48, R51, R52 ;  /* 0x00000033301f2223 */ /* 0x000fe20000000034 */
[C---:B------:R-:W-:Y:S01]  /*0cd0*/  HADD2.F32 R4, R10.reuse.H1_H1, -RZ.H0_H0 ;  /* 0xa00000ff0a047230 */ /* 0x040fe20000004c00 */
[----:B------:R-:W-:Y:S01]  /*0ce0*/  F2F.F16.F32 R0, R38 ;  /* 0x0000002600007304 */ /* 0x000fe20000200800 */
[----:B------:R-:W-:-:S02]  /*0cf0*/  HADD2.F32 R10, R10.H0_H0, -RZ.H0_H0 ;  /* 0xa00000ff0a0a7230 */ /* 0x000fc40000004800 */
[C---:B------:R-:W-:Y:S02]  /*0d00*/  HADD2.F32 R13, R6.reuse.H1_H1, -RZ.H0_H0 ;  /* 0xa00000ff060d7230 */ /* 0x040fe40000004c00 */
[----:B------:R-:W-:Y:S01]  /*0d10*/  FMUL R9, R9, R46 ;  /* 0x0000002e09097220 */ /* 0x000fe20000400000 */
[C---:B------:R-:W-:Y:S01]  /*0d20*/  HADD2.F32 R12, R35.reuse.H0_H0, -RZ.H0_H0 ;  /* 0xa00000ff230c7230 */ /* 0x040fe20000004800 */
[----:B------:R-:W-:Y:S01]  /*0d30*/  FMUL R4, R4, R21 ;  /* 0x0000001504047220 */ /* 0x000fe20000400000 */
[----:B------:R-:W-:Y:S01]  /*0d40*/  HADD2.F32 R35, R35.H1_H1, -RZ.H0_H0 ;  /* 0xa00000ff23237230 */ /* 0x000fe20000004c00 */
[----:B------:R-:W-:Y:S01]  /*0d50*/  @P2 FFMA R16, R32, R5, R9 ;  /* 0x0000000520102223 */ /* 0x000fe20000000009 */
[----:B------:R-:W0:Y:S01]  /*0d60*/  F2F.F16.F32 R31, R31 ;  /* 0x0000001f001f7304 */ /* 0x000e220000200800 */
[----:B------:R-:W-:Y:S01]  /*0d70*/  HADD2.F32 R9, R6.H0_H0, -RZ.H0_H0 ;  /* 0xa00000ff06097230 */ /* 0x000fe20000004800 */
[----:B------:R-:W-:Y:S01]  /*0d80*/  FMUL R10, R10, R25 ;  /* 0x000000190a0a7220 */ /* 0x000fe20000400000 */
[C---:B------:R-:W-:Y:S01]  /*0d90*/  HADD2.F32 R6, R7.reuse.H1_H1, -RZ.H0_H0 ;  /* 0xa00000ff07067230 */ /* 0x040fe20000004c00 */
[----:B------:R-:W-:Y:S01]  /*0da0*/  @P2 FFMA R29, R34, R13, R4 ;  /* 0x0000000d221d2223 */ /* 0x000fe20000000004 */
[----:B------:R-:W-:-:S02]  /*0db0*/  HADD2.F32 R7, R7.H0_H0, -RZ.H0_H0 ;  /* 0xa00000ff07077230 */ /* 0x000fc40000004800 */
[----:B------:R-:W-:Y:S01]  /*0dc0*/  HADD2.F32 R4, R11.H1_H1, -RZ.H0_H0 ;  /* 0xa00000ff0b047230 */ /* 0x000fe20000004c00 */
[----:B------:R-:W-:Y:S01]  /*0dd0*/  F2F.F16.F32 R2, R39 ;  /* 0x0000002700027304 */ /* 0x000fe20000200800 */
[----:B------:R-:W-:Y:S01]  /*0de0*/  @P2 FFMA R17, R8, R9, R10 ;  /* 0x0000000908112223 */ /* 0x000fe2000000000a */
[----:B------:R-:W-:Y:S02]  /*0df0*/  HADD2.F32 R13, R15.H1_H1, -RZ.H0_H0 ;  /* 0xa00000ff0f0d7230 */ /* 0x000fe40000004c00 */
[----:B------:R-:W-:Y:S02]  /*0e00*/  HADD2.F32 R11, R11.H0_H0, -RZ.H0_H0 ;  /* 0xa00000ff0b0b7230 */ /* 0x000fe40000004800 */
[----:B------:R-:W-:Y:S02]  /*0e10*/  HADD2.F32 R8, R15.H0_H0, -RZ.H0_H0 ;  /* 0xa00000ff0f087230 */ /* 0x000fe40000004800 */
[----:B------:R-:W1:Y:S02]  /*0e20*/  F2F.F16.F32 R5, R16 ;  /* 0x0000001000057304 */ /* 0x000e640000200800 */
[----:B------:R-:W-:-:S04]  /*0e30*/  FMUL R13, R4, R13 ;  /* 0x0000000d040d7220 */ /* 0x000fc80000400000 */
[----:B------:R-:W-:Y:S02]  /*0e40*/  FMUL R8, R11, R8 ;  /* 0x000000080b087220 */ /* 0x000fe40000400000 */
[----:B------:R-:W-:Y:S01]  /*0e50*/  @P2 FFMA R3, R35, R6, R13 ;  /* 0x0000000623032223 */ /* 0x000fe2000000000d */
[----:B------:R-:W-:Y:S01]  /*0e60*/  F2F.F16.F32 R29, R29 ;  /* 0x0000001d001d7304 */ /* 0x000fe20000200800 */
[----:B------:R-:W-:Y:S01]  /*0e70*/  @P2 FFMA R18, R12, R7, R8 ;  /* 0x000000070c122223 */ /* 0x000fe20000000008 */
[----:B0-----:R-:W-:Y:S02]  /*0e80*/  PRMT R8, R0, 0x5410, R31 ;  /* 0x0000541000087816 */ /* 0x001fe4000000001f */
[----:B-1----:R-:W-:-:S04]  /*0e90*/  PRMT R9, R5, 0x5410, R2 ;  /* 0x0000541005097816 */ /* 0x002fc80000000002 */
[----:B------:R-:W0:Y:S08]  /*0ea0*/  F2F.F16.F32 R4, R17 ;  /* 0x0000001100047304 */ /* 0x000e300000200800 */
[----:B------:R-:W-:Y:S08]  /*0eb0*/  F2F.F16.F32 R3, R3 ;  /* 0x0000000300037304 */ /* 0x000ff00000200800 */
[----:B------:R-:W1:Y:S01]  /*0ec0*/  F2F.F16.F32 R18, R18 ;  /* 0x0000001200127304 */ /* 0x000e620000200800 */
[----:B0-----:R-:W-:-:S02]  /*0ed0*/  PRMT R10, R4, 0x5410, R29 ;  /* 0x00005410040a7816 */ /* 0x001fc4000000001d */
[----:B-1----:R-:W-:Y:S01]  /*0ee0*/  PRMT R11, R18, 0x5410, R3 ;  /* 0x00005410120b7816 */ /* 0x002fe20000000003 */
[----:B------:R-:W-:Y:S07]  /*0ef0*/  @P1 EXIT ;  /* 0x000000000000194d */ /* 0x000fee0003800000 */
[----:B------:R-:W-:Y:S01]  /*0f00*/  STG.E.128.SYS [R22], R8 ;  /* 0x0000000816007386 */ /* 0x000fe2000010ed00 */
[----:B------:R-:W-:Y:S05]  /*0f10*/  EXIT ;  /* 0x000000000000794d */ /* 0x000fea0003800000 */
.L_x_2:
[----:B------:R-:W-:-:S00]  /*0f20*/  BRA `(.L_x_2) ;  /* 0xfffffff000007947 */ /* 0x000fc0000383ffff */
[----:B------:R-:W-:-:S00]  /*0f30*/  NOP ;  /* 0x0000000000007918 */ /* 0x000fc00000000000 */
[----:B------:R-:W-:-:S00]  /*0f40*/  NOP ;  /* 0x0000000000007918 */ /* 0x000fc00000000000 */
[----:B------:R-:W-:-:S00]  /*0f50*/  NOP ;  /* 0x0000000000007918 */ /* 0x000fc00000000000 */
[----:B------:R-:W-:-:S00]  /*0f60*/  NOP ;  /* 0x0000000000007918 */ /* 0x000fc00000000000 */
[----:B------:R-:W-:-:S00]  /*0f70*/  NOP ;  /* 0x0000000000007918 */ /* 0x000fc00000000000 */
.L_x_3:


//--------------------- .nv.global.init           --------------------------
	.section	.nv.global.init,"aw",@progbits
.nv.global.init:
	.type		assertFunc_1,@object
	.size		assertFunc_1,(assertFunc_0 - assertFunc_1)
assertFunc_1:
        /*0000*/ 	.byte	0x75, 0x6e, 0x6b, 0x6e, 0x6f, 0x77, 0x6e, 0x00
	.type		assertFunc_0,@object
	.size		assertFunc_0,(assertMessage_1 - assertFunc_0)
assertFunc_0:
        /*0008*/ 	.byte	0x75, 0x6e, 0x6b, 0x6e, 0x6f, 0x77, 0x6e, 0x00
	.type		assertMessage_1,@object
	.size		assertMessage_1,(assertMessage_0 - assertMessage_1)
assertMessage_1:
        /*0010*/ 	.byte	0x69, 0x6e, 0x64, 0x65, 0x78, 0x20, 0x6f, 0x75, 0x74, 0x20, 0x6f, 0x66, 0x20, 0x62, 0x6f, 0x75
        /*0020*/ 	.byte	0x6e, 0x64, 0x73, 0x3a, 0x20, 0x30, 0x20, 0x3c, 0x3d, 0x20, 0x74, 0x6c, 0x2e, 0x62, 0x72, 0x6f
        /*0030*/ 	.byte	0x61, 0x64, 0x63, 0x61, 0x73, 0x74, 0x5f, 0x74, 0x6f, 0x28, 0x74, 0x6d, 0x70, 0x32, 0x38, 0x2c
        /*0040*/ 	.byte	0x20, 0x5b, 0x58, 0x42, 0x4c, 0x4f, 0x43, 0x4b, 0x5d, 0x29, 0x20, 0x3c, 0x20, 0x38, 0x31, 0x39
        /*0050*/ 	.byte	0x32, 0x00
	.type		assertMessage_0,@object
	.size		assertMessage_0,(assertFile_0 - assertMessage_0)
assertMessage_0:
        /*0052*/ 	.byte	0x69, 0x6e, 0x64, 0x65, 0x78, 0x20, 0x6f, 0x75, 0x74, 0x20, 0x6f, 0x66, 0x20, 0x62, 0x6f, 0x75
        /*0062*/ 	.byte	0x6e, 0x64, 0x73, 0x3a, 0x20, 0x30, 0x20, 0x3c, 0x3d, 0x20, 0x74, 0x6c, 0x2e, 0x62, 0x72, 0x6f
        /*0072*/ 	.byte	0x61, 0x64, 0x63, 0x61, 0x73, 0x74, 0x5f, 0x74, 0x6f, 0x28, 0x74, 0x6d, 0x70, 0x31, 0x30, 0x2c
        /*0082*/ 	.byte	0x20, 0x5b, 0x58, 0x42, 0x4c, 0x4f, 0x43, 0x4b, 0x5d, 0x29, 0x20, 0x3c, 0x20, 0x38, 0x31, 0x39
        /*0092*/ 	.byte	0x32, 0x00
	.type		assertFile_0,@object
	.size		assertFile_0,(assertFile_1 - assertFile_0)
assertFile_0:
        /*0094*/ 	.byte	0x2f, 0x74, 0x6d, 0x70, 0x2f, 0x74, 0x6f, 0x72, 0x63, 0x68, 0x69, 0x6e, 0x64, 0x75, 0x63, 0x74
        /*00a4*/ 	.byte	0x6f, 0x72, 0x5f, 0x79, 0x78, 0x69, 0x61, 0x6f, 0x39, 0x38, 0x36, 0x2f, 0x63, 0x7a, 0x2f, 0x63
        /*00b4*/ 	.byte	0x63, 0x7a, 0x61, 0x63, 0x32, 0x65, 0x61, 0x63, 0x6c, 0x62, 0x32, 0x71, 0x67, 0x75, 0x70, 0x65
        /*00c4*/ 	.byte	0x77, 0x62, 0x6b, 0x68, 0x75, 0x71, 0x62, 0x67, 0x72, 0x6a, 0x63, 0x33, 0x79, 0x68, 0x36, 0x6b
        /*00d4*/ 	.byte	0x72, 0x33, 0x72, 0x6f, 0x35, 0x64, 0x72, 0x77, 0x6b, 0x6c, 0x69, 0x34, 0x33, 0x7a, 0x67, 0x61
        /*00e4*/ 	.byte	0x77, 0x74, 0x68, 0x2e, 0x70, 0x79, 0x00
	.type		assertFile_1,@object
	.size		assertFile_1,(.L_1 - assertFile_1)
assertFile_1:
        /*00eb*/ 	.byte	0x2f, 0x74, 0x6d, 0x70, 0x2f, 0x74, 0x6f, 0x72, 0x63, 0x68, 0x69, 0x6e, 0x64, 0x75, 0x63, 0x74
        /*00fb*/ 	.byte	0x6f, 0x72, 0x5f, 0x79, 0x78, 0x69, 0x61, 0x6f, 0x39, 0x38, 0x36, 0x2f, 0x63, 0x7a, 0x2f, 0x63
        /*010b*/ 	.byte	0x63, 0x7a, 0x61, 0x63, 0x32, 0x65, 0x61, 0x63, 0x6c, 0x62, 0x32, 0x71, 0x67, 0x75, 0x70, 0x65
        /*011b*/ 	.byte	0x77, 0x62, 0x6b, 0x68, 0x75, 0x71, 0x62, 0x67, 0x72, 0x6a, 0x63, 0x33, 0x79, 0x68, 0x36, 0x6b
        /*012b*/ 	.byte	0x72, 0x33, 0x72, 0x6f, 0x35, 0x64, 0x72, 0x77, 0x6b, 0x6c, 0x69, 0x34, 0x33, 0x7a, 0x67, 0x61
        /*013b*/ 	.byte	0x77, 0x74, 0x68, 0x2e, 0x70, 0x79, 0x00
.L_1:


//--------------------- SYMBOLS --------------------------

	.type		__assertfail,@function
